	.headerflags	@"EF_CUDA_TEXMODE_UNIFIED EF_CUDA_64BIT_ADDRESS EF_CUDA_ACCELERATORS EF_CUDA_SM90 EF_CUDA_VIRTUAL_SM(EF_CUDA_SM90)"
	.elftype	@"ET_EXEC"


//--------------------- .nv.info                  --------------------------
	.section	.nv.info,"",@"SHT_CUDA_INFO"
	.align	4


	//----- nvinfo : EIATTR_REGCOUNT
	.align		4
        /*0000*/ 	.byte	0x04, 0x2f
        /*0002*/ 	.short	(.L_3 - .L_2)
	.align		4
.L_2:
        /*0004*/ 	.word	index@(triton_poi_fused__native_batch_norm_legit_no_training_relu_21)
        /*0008*/ 	.word	0x00000020


	//----- nvinfo : EIATTR_MIN_STACK_SIZE
	.align		4
.L_3:
        /*000c*/ 	.byte	0x04, 0x12
        /*000e*/ 	.short	(.L_5 - .L_4)
	.align		4
.L_4:
        /*0010*/ 	.word	index@(triton_poi_fused__native_batch_norm_legit_no_training_relu_21)
        /*0014*/ 	.word	0x00000000


	//----- nvinfo : EIATTR_FRAME_SIZE
	.align		4
.L_5:
        /*0018*/ 	.byte	0x04, 0x11
        /*001a*/ 	.short	(.L_7 - .L_6)
	.align		4
.L_6:
        /*001c*/ 	.word	index@(triton_poi_fused__native_batch_norm_legit_no_training_relu_21)
        /*0020*/ 	.word	0x00000000


	//----- nvinfo : EIATTR_MIN_STACK_SIZE
	.align		4
.L_7:
        /*0024*/ 	.byte	0x04, 0x12
        /*0026*/ 	.short	(.L_9 - .L_8)
	.align		4
.L_8:
        /*0028*/ 	.word	index@(triton_poi_fused__native_batch_norm_legit_no_training_relu_21)
        /*002c*/ 	.word	0x00000000
.L_9:


//--------------------- .nv.info.triton_poi_fused__native_batch_norm_legit_no_training_relu_21 --------------------------
	.section	.nv.info.triton_poi_fused__native_batch_norm_legit_no_training_relu_21,"",@"SHT_CUDA_INFO"
	.sectionflags	@""
	.align	4


	//----- nvinfo : EIATTR_CUDA_API_VERSION
	.align		4
        /*0000*/ 	.byte	0x04, 0x37
        /*0002*/ 	.short	(.L_11 - .L_10)
.L_10:
        /*0004*/ 	.word	0x0000007c


	//----- nvinfo : EIATTR_KPARAM_INFO
	.align		4
.L_11:
        /*0008*/ 	.byte	0x04, 0x17
        /*000a*/ 	.short	(.L_13 - .L_12)
.L_12:
        /*000c*/ 	.word	0x00000000
        /*0010*/ 	.short	0x0006
        /*0012*/ 	.short	0x0030
        /*0014*/ 	.byte	0x00, 0xf0, 0x11, 0x00


	//----- nvinfo : EIATTR_KPARAM_INFO
	.align		4
.L_13:
        /*0018*/ 	.byte	0x04, 0x17
        /*001a*/ 	.short	(.L_15 - .L_14)
.L_14:
        /*001c*/ 	.word	0x00000000
        /*0020*/ 	.short	0x0005
        /*0022*/ 	.short	0x0028
        /*0024*/ 	.byte	0x00, 0xf4, 0x21, 0x00


	//----- nvinfo : EIATTR_KPARAM_INFO
	.align		4
.L_15:
        /*0028*/ 	.byte	0x04, 0x17
        /*002a*/ 	.short	(.L_17 - .L_16)
.L_16:
        /*002c*/ 	.word	0x00000000
        /*0030*/ 	.short	0x0004
        /*0032*/ 	.short	0x0020
        /*0034*/ 	.byte	0x00, 0xf4, 0x21, 0x00


	//----- nvinfo : EIATTR_KPARAM_INFO
	.align		4
.L_17:
        /*0038*/ 	.byte	0x04, 0x17
        /*003a*/ 	.short	(.L_19 - .L_18)
.L_18:
        /*003c*/ 	.word	0x00000000
        /*0040*/ 	.short	0x0003
        /*0042*/ 	.short	0x0018
        /*0044*/ 	.byte	0x00, 0xf4, 0x21, 0x00


	//----- nvinfo : EIATTR_KPARAM_INFO
	.align		4
.L_19:
        /*0048*/ 	.byte	0x04, 0x17
        /*004a*/ 	.short	(.L_21 - .L_20)
.L_20:
        /*004c*/ 	.word	0x00000000
        /*0050*/ 	.short	0x0002
        /*0052*/ 	.short	0x0010
        /*0054*/ 	.byte	0x00, 0xf4, 0x21, 0x00


	//----- nvinfo : EIATTR_KPARAM_INFO
	.align		4
.L_21:
        /*0058*/ 	.byte	0x04, 0x17
        /*005a*/ 	.short	(.L_23 - .L_22)
.L_22:
        /*005c*/ 	.word	0x00000000
        /*0060*/ 	.short	0x0001
        /*0062*/ 	.short	0x0008
        /*0064*/ 	.byte	0x00, 0xf4, 0x21, 0x00


	//----- nvinfo : EIATTR_KPARAM_INFO
	.align		4
.L_23:
        /*0068*/ 	.byte	0x04, 0x17
        /*006a*/ 	.short	(.L_25 - .L_24)
.L_24:
        /*006c*/ 	.word	0x00000000
        /*0070*/ 	.short	0x0000
        /*0072*/ 	.short	0x0000
        /*0074*/ 	.byte	0x00, 0xf4, 0x21, 0x00


	//----- nvinfo : EIATTR_SPARSE_MMA_MASK
	.align		4
.L_25:
        /*0078*/ 	.byte	0x03, 0x50
        /*007a*/ 	.short	0x0000


	//----- nvinfo : EIATTR_MAXREG_COUNT
	.align		4
        /*007c*/ 	.byte	0x03, 0x1b
        /*007e*/ 	.short	0x00ff


	//----- nvinfo : EIATTR_EXIT_INSTR_OFFSETS
	.align		4
        /*0080*/ 	.byte	0x04, 0x1c
        /*0082*/ 	.short	(.L_27 - .L_26)


	//   ....[0]....
.L_26:
        /*0084*/ 	.word	0x00000710


	//----- nvinfo : EIATTR_REQNTID
	.align		4
.L_27:
        /*0088*/ 	.byte	0x04, 0x10
        /*008a*/ 	.short	(.L_29 - .L_28)
.L_28:
        /*008c*/ 	.word	0x00000080
        /*0090*/ 	.word	0x00000001
        /*0094*/ 	.word	0x00000001


	//----- nvinfo : EIATTR_CBANK_PARAM_SIZE
	.align		4
.L_29:
        /*0098*/ 	.byte	0x03, 0x19
        /*009a*/ 	.short	0x0034


	//----- nvinfo : EIATTR_PARAM_CBANK
	.align		4
        /*009c*/ 	.byte	0x04, 0x0a
        /*009e*/ 	.short	(.L_31 - .L_30)
	.align		4
.L_30:
        /*00a0*/ 	.word	index@(.nv.constant0.triton_poi_fused__native_batch_norm_legit_no_training_relu_21)
        /*00a4*/ 	.short	0x0210
        /*00a6*/ 	.short	0x0034


	//----- nvinfo : EIATTR_SW_WAR
	.align		4
.L_31:
        /*00a8*/ 	.byte	0x04, 0x36
        /*00aa*/ 	.short	(.L_33 - .L_32)
.L_32:
        /*00ac*/ 	.word	0x00000008
.L_33:


//--------------------- .nv.callgraph             --------------------------
	.section	.nv.callgraph,"",@"SHT_CUDA_CALLGRAPH"
	.align	4
	.sectionentsize	8
	.align		4
        /*0000*/ 	.word	0x00000000
	.align		4
        /*0004*/ 	.word	0xffffffff
	.align		4
        /*0008*/ 	.word	0x00000000
	.align		4
        /*000c*/ 	.word	0xfffffffe
	.align		4
        /*0010*/ 	.word	0x00000000
	.align		4
        /*0014*/ 	.word	0xfffffffd
	.align		4
        /*0018*/ 	.word	0x00000000
	.align		4
        /*001c*/ 	.word	0xfffffffc


//--------------------- .nv.constant4             --------------------------
	.section	.nv.constant4,"a",@progbits
	.align	8
	.align		8
.nv.constant4:
        /*0000*/ 	.dword	_$_str
	.align		8
        /*0008*/ 	.dword	_$_str_$_2


//--------------------- .text.triton_poi_fused__native_batch_norm_legit_no_training_relu_21 --------------------------
	.section	.text.triton_poi_fused__native_batch_norm_legit_no_training_relu_21,"ax",@progbits
	.align	128
        .global         triton_poi_fused__native_batch_norm_legit_no_training_relu_21
        .type           triton_poi_fused__native_batch_norm_legit_no_training_relu_21,@function
        .size           triton_poi_fused__native_batch_norm_legit_no_training_relu_21,(.L_x_1 - triton_poi_fused__native_batch_norm_legit_no_training_relu_21)
        .other          triton_poi_fused__native_batch_norm_legit_no_training_relu_21,@"STO_CUDA_ENTRY STV_DEFAULT"
triton_poi_fused__native_batch_norm_legit_no_training_relu_21:
.text.triton_poi_fused__native_batch_norm_legit_no_training_relu_21:
[----:B------:R-:W-:Y:S01]  /*0000*/  LDC R1, c[0x0][0x28] ;  /* 0x00000a00ff017b82 */ /* 0x000fe20000000800 */
[----:B------:R-:W1:Y:S07]  /*0010*/  S2R R0, SR_TID.X ;  /* 0x0000000000007919 */ /* 0x000e6e0000002100 */
[----:B------:R-:W2:Y:S01]  /*0020*/  LDC.64 R4, c[0x0][0x220] ;  /* 0x00008800ff047b82 */ /* 0x000ea20000000a00 */
[----:B------:R-:W-:Y:S01]  /*0030*/  ULDC.64 UR4, c[0x0][0x208] ;  /* 0x0000820000047ab9 */ /* 0x000fe20000000a00 */
[----:B------:R-:W3:Y:S06]  /*0040*/  S2R R7, SR_CTAID.X ;  /* 0x0000000000077919 */ /* 0x000eec0000002500 */
[----:B------:R-:W4:Y:S08]  /*0050*/  LDC.64 R12, c[0x0][0x218] ;  /* 0x00008600ff0c7b82 */ /* 0x000f300000000a00 */
[----:B------:R-:W5:Y:S08]  /*0060*/  LDC.64 R22, c[0x0][0x210] ;  /* 0x00008400ff167b82 */ /* 0x000f700000000a00 */
[----:B------:R-:W5:Y:S01]  /*0070*/  LDC.64 R20, c[0x0][0x228] ;  /* 0x00008a00ff147b82 */ /* 0x000f620000000a00 */
[----:B-1----:R-:W-:-:S07]  /*0080*/  SHF.L.U32 R0, R0, 0x2, RZ ;  /* 0x0000000200007819 */ /* 0x002fce00000006ff */
[----:B------:R-:W1:Y:S01]  /*0090*/  LDC.64 R24, c[0x0][0x230] ;  /* 0x00008c00ff187b82 */ /* 0x000e620000000a00 */
[----:B---3--:R-:W-:Y:S02]  /*00a0*/  SHF.R.S32.HI R3, RZ, 0x15, R7 ;  /* 0x00000015ff037819 */ /* 0x008fe40000011407 */
[----:B------:R-:W-:Y:S02]  /*00b0*/  LOP3.LUT R0, R0, 0x1fc, RZ, 0xc0, !PT ;  /* 0x000001fc00007812 */ /* 0x000fe400078ec0ff */
[----:B------:R-:W-:Y:S02]  /*00c0*/  SGXT R3, R3, 0x1 ;  /* 0x000000010303781a */ /* 0x000fe40000000200 */
[----:B------:R-:W-:-:S04]  /*00d0*/  LEA R0, R7, R0, 0xa ;  /* 0x0000000007007211 */ /* 0x000fc800078e50ff */
[----:B------:R-:W-:-:S04]  /*00e0*/  LEA.HI R3, R3, R0, RZ, 0x7 ;  /* 0x0000000003037211 */ /* 0x000fc800078f38ff */
[----:B------:R-:W-:-:S04]  /*00f0*/  LOP3.LUT R3, R3, 0xffffff80, RZ, 0xc0, !PT ;  /* 0xffffff8003037812 */ /* 0x000fc800078ec0ff */
[----:B------:R-:W-:-:S05]  /*0100*/  IADD3 R3, R0, -R3, RZ ;  /* 0x8000000300037210 */ /* 0x000fca0007ffe0ff */
[----:B--2---:R-:W-:-:S06]  /*0110*/  IMAD.WIDE R4, R3, 0x4, R4 ;  /* 0x0000000403047825 */ /* 0x004fcc00078e0204 */
[----:B------:R-:W2:Y:S01]  /*0120*/  LDG.E.EL.128 R4, desc[UR4][R4.64] ;  /* 0x0000000404047981 */ /* 0x000ea2000c2e1d00 */
[----:B----4-:R-:W-:-:S04]  /*0130*/  IMAD.WIDE R12, R3, 0x4, R12 ;  /* 0x00000004030c7825 */ /* 0x010fc800078e020c */
[----:B-----5:R-:W-:Y:S02]  /*0140*/  IMAD.WIDE R22, R0, 0x4, R22 ;  /* 0x0000000400167825 */ /* 0x020fe400078e0216 */
[----:B------:R-:W3:Y:S02]  /*0150*/  LDG.E.EL.128 R12, desc[UR4][R12.64] ;  /* 0x000000040c0c7981 */ /* 0x000ee4000c2e1d00 */
[C---:B0-----:R-:W-:Y:S02]  /*0160*/  IMAD.WIDE R20, R3.reuse, 0x4, R20 ;  /* 0x0000000403147825 */ /* 0x041fe400078e0214 */
[----:B------:R-:W3:Y:S02]  /*0170*/  LDG.E.128 R16, desc[UR4][R22.64+0x800] ;  /* 0x0008000416107981 */ /* 0x000ee4000c1e1d00 */
[----:B-1----:R-:W-:-:S04]  /*0180*/  IMAD.WIDE R24, R3, 0x4, R24 ;  /* 0x0000000403187825 */ /* 0x002fc800078e0218 */
[----:B--2---:R-:W-:Y:S01]  /*0190*/  FADD R6, R6, 9.9999997473787516356e-06 ;  /* 0x3727c5ac06067421 */ /* 0x004fe20000000000 */
[----:B------:R-:W-:Y:S01]  /*01a0*/  FADD R2, R4, 9.9999997473787516356e-06 ;  /* 0x3727c5ac04027421 */ /* 0x000fe20000000000 */
[----:B------:R-:W-:-:S03]  /*01b0*/  FADD R8, R5, 9.9999997473787516356e-06 ;  /* 0x3727c5ac05087421 */ /* 0x000fc60000000000 */
[----:B------:R-:W0:Y:S08]  /*01c0*/  MUFU.SQRT R26, R2 ;  /* 0x00000002001a7308 */ /* 0x000e300000002000 */
[----:B------:R-:W1:Y:S01]  /*01d0*/  MUFU.SQRT R6, R6 ;  /* 0x0000000600067308 */ /* 0x000e620000002000 */
[----:B0-----:R-:W-:-:S07]  /*01e0*/  FSETP.GT.AND P0, PT, R26, 8.50705917302346158658e+37, PT ;  /* 0x7e8000001a00780b */ /* 0x001fce0003f04000 */
[----:B------:R0:W2:Y:S01]  /*01f0*/  MUFU.SQRT R27, R8 ;  /* 0x00000008001b7308 */ /* 0x0000a20000002000 */
[----:B------:R-:W-:Y:S02]  /*0200*/  FSETP.GEU.AND P3, PT, R26, 1.175494350822287508e-38, PT ;  /* 0x008000001a00780b */ /* 0x000fe40003f6e000 */
[C---:B-1----:R-:W-:Y:S02]  /*0210*/  FSETP.GT.AND P2, PT, R6.reuse, 8.50705917302346158658e+37, PT ;  /* 0x7e8000000600780b */ /* 0x042fe40003f44000 */
[----:B------:R-:W-:Y:S01]  /*0220*/  FSETP.GEU.AND P5, PT, R6, 1.175494350822287508e-38, PT ;  /* 0x008000000600780b */ /* 0x000fe20003fae000 */
[----:B------:R-:W-:Y:S01]  /*0230*/  HFMA2.MMA R2, -RZ, RZ, 1.625, 0 ;  /* 0x3e800000ff027435 */ /* 0x000fe200000001ff */
[----:B0-----:R-:W4:Y:S01]  /*0240*/  LDG.E.128 R8, desc[UR4][R22.64] ;  /* 0x0000000416087981 */ /* 0x001f22000c1e1d00 */
[----:B------:R-:W-:Y:S01]  /*0250*/  @P0 FMUL R26, R26, 0.25 ;  /* 0x3e8000001a1a0820 */ /* 0x000fe20000400000 */
[----:B--2---:R-:W-:-:S05]  /*0260*/  FSETP.GT.AND P1, PT, R27, 8.50705917302346158658e+37, PT ;  /* 0x7e8000001b00780b */ /* 0x004fca0003f24000 */
[----:B------:R-:W-:Y:S01]  /*0270*/  @!P3 FMUL R26, R26, 16777216 ;  /* 0x4b8000001a1ab820 */ /* 0x000fe20000400000 */
[C---:B------:R-:W-:Y:S01]  /*0280*/  FSETP.GEU.AND P4, PT, R27.reuse, 1.175494350822287508e-38, PT ;  /* 0x008000001b00780b */ /* 0x040fe20003f8e000 */
[----:B------:R-:W-:Y:S02]  /*0290*/  @P2 FMUL R6, R6, 0.25 ;  /* 0x3e80000006062820 */ /* 0x000fe40000400000 */
[----:B------:R0:W1:Y:S01]  /*02a0*/  MUFU.RCP R5, R26 ;  /* 0x0000001a00057308 */ /* 0x0000620000001000 */
[----:B------:R-:W2:Y:S01]  /*02b0*/  LDG.E.EL.128 R20, desc[UR4][R20.64] ;  /* 0x0000000414147981 */ /* 0x000ea2000c2e1d00 */
[----:B------:R-:W-:Y:S02]  /*02c0*/  @!P5 FMUL R6, R6, 16777216 ;  /* 0x4b8000000606d820 */ /* 0x000fe40000400000 */
[----:B------:R-:W-:-:S04]  /*02d0*/  @P1 FMUL R27, R27, 0.25 ;  /* 0x3e8000001b1b1820 */ /* 0x000fc80000400000 */
[----:B------:R-:W5:Y:S02]  /*02e0*/  MUFU.RCP R6, R6 ;  /* 0x0000000600067308 */ /* 0x000f640000001000 */
[----:B------:R-:W-:Y:S01]  /*02f0*/  @!P4 FMUL R27, R27, 16777216 ;  /* 0x4b8000001b1bc820 */ /* 0x000fe20000400000 */
[----:B0-----:R-:W-:-:S05]  /*0300*/  FSEL R26, R2, 1, P0 ;  /* 0x3f800000021a7808 */ /* 0x001fca0000000000 */
[----:B------:R0:W-:Y:S01]  /*0310*/  MUFU.RCP R4, R27 ;  /* 0x0000001b00047308 */ /* 0x0001e20000001000 */
[----:B------:R-:W-:Y:S01]  /*0320*/  @!P3 FMUL R26, R26, 16777216 ;  /* 0x4b8000001a1ab820 */ /* 0x000fe20000400000 */
[----:B0-----:R-:W-:-:S03]  /*0330*/  FSEL R27, R2, 1, P2 ;  /* 0x3f800000021b7808 */ /* 0x001fc60001000000 */
[----:B-1----:R-:W-:Y:S02]  /*0340*/  FMUL R3, R5, R26 ;  /* 0x0000001a05037220 */ /* 0x002fe40000400000 */
[----:B------:R-:W-:-:S04]  /*0350*/  @!P5 FMUL R27, R27, 16777216 ;  /* 0x4b8000001b1bd820 */ /* 0x000fc80000400000 */
[----:B-----5:R-:W-:Y:S02]  /*0360*/  FMUL R5, R6, R27 ;  /* 0x0000001b06057220 */ /* 0x020fe40000400000 */
[----:B------:R-:W2:Y:S01]  /*0370*/  LDG.E.EL.128 R24, desc[UR4][R24.64] ;  /* 0x0000000418187981 */ /* 0x000ea2000c2e1d00 */
[----:B------:R-:W-:-:S04]  /*0380*/  FADD R7, R7, 9.9999997473787516356e-06 ;  /* 0x3727c5ac07077421 */ /* 0x000fc80000000000 */
[----:B------:R0:W1:Y:S01]  /*0390*/  MUFU.SQRT R28, R7 ;  /* 0x00000007001c7308 */ /* 0x0000620000002000 */
[----:B------:R-:W-:Y:S01]  /*03a0*/  FSEL R29, R2, 1, P1 ;  /* 0x3f800000021d7808 */ /* 0x000fe20000800000 */
[----:B0-----:R-:W0:Y:S01]  /*03b0*/  LDC.64 R6, c[0x0][0x238] ;  /* 0x00008e00ff067b82 */ /* 0x001e220000000a00 */
[C---:B-1----:R-:W-:Y:S02]  /*03c0*/  FSETP.GT.AND P0, PT, R28.reuse, 8.50705917302346158658e+37, PT ;  /* 0x7e8000001c00780b */ /* 0x042fe40003f04000 */
[----:B------:R-:W-:-:S11]  /*03d0*/  FSETP.GEU.AND P1, PT, R28, 1.175494350822287508e-38, PT ;  /* 0x008000001c00780b */ /* 0x000fd60003f2e000 */
[----:B------:R-:W-:-:S04]  /*03e0*/  @P0 FMUL R28, R28, 0.25 ;  /* 0x3e8000001c1c0820 */ /* 0x000fc80000400000 */
[----:B------:R-:W-:Y:S01]  /*03f0*/  @!P1 FMUL R28, R28, 16777216 ;  /* 0x4b8000001c1c9820 */ /* 0x000fe20000400000 */
[----:B------:R-:W-:-:S05]  /*0400*/  @!P4 FMUL R29, R29, 16777216 ;  /* 0x4b8000001d1dc820 */ /* 0x000fca0000400000 */
[----:B------:R-:W1:Y:S01]  /*0410*/  MUFU.RCP R28, R28 ;  /* 0x0000001c001c7308 */ /* 0x000e620000001000 */
[----:B------:R-:W-:Y:S01]  /*0420*/  FMUL R4, R4, R29 ;  /* 0x0000001d04047220 */ /* 0x000fe20000400000 */
[----:B------:R-:W-:-:S05]  /*0430*/  FSEL R29, R2, 1, P0 ;  /* 0x3f800000021d7808 */ /* 0x000fca0000000000 */
[----:B------:R-:W-:Y:S01]  /*0440*/  @!P1 FMUL R29, R29, 16777216 ;  /* 0x4b8000001d1d9820 */ /* 0x000fe20000400000 */
[----:B---3--:R-:W-:Y:S01]  /*0450*/  FADD R19, R19, -R15 ;  /* 0x8000000f13137221 */ /* 0x008fe20000000000 */
[----:B------:R-:W-:Y:S01]  /*0460*/  FADD R16, R16, -R12 ;  /* 0x8000000c10107221 */ /* 0x000fe20000000000 */
[----:B------:R-:W-:Y:S01]  /*0470*/  FADD R18, R18, -R14 ;  /* 0x8000000e12127221 */ /* 0x000fe20000000000 */
[----:B-1----:R-:W-:Y:S01]  /*0480*/  FMUL R2, R28, R29 ;  /* 0x0000001d1c027220 */ /* 0x002fe20000400000 */
[----:B------:R-:W-:Y:S01]  /*0490*/  FADD R17, R17, -R13 ;  /* 0x8000000d11117221 */ /* 0x000fe20000000000 */
[----:B----4-:R-:W-:Y:S01]  /*04a0*/  FADD R11, R11, -R15 ;  /* 0x8000000f0b0b7221 */ /* 0x010fe20000000000 */
[----:B------:R-:W-:Y:S01]  /*04b0*/  FADD R8, R8, -R12 ;  /* 0x8000000c08087221 */ /* 0x000fe20000000000 */
[----:B------:R-:W-:Y:S02]  /*04c0*/  FADD R12, R10, -R14 ;  /* 0x8000000e0a0c7221 */ /* 0x000fe40000000000 */
[C---:B------:R-:W-:Y:S01]  /*04d0*/  FMUL R10, R2.reuse, R11 ;  /* 0x0000000b020a7220 */ /* 0x040fe20000400000 */
[----:B------:R-:W-:Y:S01]  /*04e0*/  FMUL R2, R2, R19 ;  /* 0x0000001302027220 */ /* 0x000fe20000400000 */
[----:B------:R-:W-:Y:S01]  /*04f0*/  FADD R9, R9, -R13 ;  /* 0x8000000d09097221 */ /* 0x000fe20000000000 */
[C---:B------:R-:W-:Y:S01]  /*0500*/  FMUL R11, R5.reuse, R12 ;  /* 0x0000000c050b7220 */ /* 0x040fe20000400000 */
[----:B------:R-:W-:Y:S01]  /*0510*/  FMUL R5, R5, R18 ;  /* 0x0000001205057220 */ /* 0x000fe20000400000 */
[C---:B------:R-:W-:Y:S01]  /*0520*/  FMUL R15, R3.reuse, R8 ;  /* 0x00000008030f7220 */ /* 0x040fe20000400000 */
[C---:B------:R-:W-:Y:S01]  /*0530*/  FMUL R8, R4.reuse, R17 ;  /* 0x0000001104087220 */ /* 0x040fe20000400000 */
[----:B------:R-:W-:Y:S01]  /*0540*/  FMUL R13, R3, R16 ;  /* 0x00000010030d7220 */ /* 0x000fe20000400000 */
[----:B------:R-:W-:Y:S01]  /*0550*/  FMUL R12, R4, R9 ;  /* 0x00000009040c7220 */ /* 0x000fe20000400000 */
[----:B--2---:R-:W-:Y:S01]  /*0560*/  FFMA R2, R23, R2, R27 ;  /* 0x0000000217027223 */ /* 0x004fe2000000001b */
[----:B------:R-:W-:Y:S01]  /*0570*/  FFMA R5, R22, R5, R26 ;  /* 0x0000000516057223 */ /* 0x000fe2000000001a */
[----:B------:R-:W-:Y:S01]  /*0580*/  FFMA R8, R21, R8, R25 ;  /* 0x0000000815087223 */ /* 0x000fe20000000019 */
[----:B------:R-:W-:Y:S01]  /*0590*/  FFMA R10, R23, R10, R27 ;  /* 0x0000000a170a7223 */ /* 0x000fe2000000001b */
[C-C-:B------:R-:W-:Y:S01]  /*05a0*/  FFMA R3, R20.reuse, R15, R24.reuse ;  /* 0x0000000f14037223 */ /* 0x140fe20000000018 */
[----:B------:R-:W-:Y:S01]  /*05b0*/  FFMA R4, R20, R13, R24 ;  /* 0x0000000d14047223 */ /* 0x000fe20000000018 */
[----:B------:R-:W-:Y:S01]  /*05c0*/  FFMA R9, R21, R12, R25 ;  /* 0x0000000c15097223 */ /* 0x000fe20000000019 */
[----:B------:R-:W-:Y:S01]  /*05d0*/  FFMA R22, R22, R11, R26 ;  /* 0x0000000b16167223 */ /* 0x000fe2000000001a */
[----:B------:R-:W-:Y:S01]  /*05e0*/  FSETP.GEU.AND P6, PT, R2, RZ, PT ;  /* 0x000000ff0200720b */ /* 0x000fe20003fce000 */
[----:B0-----:R-:W-:Y:S01]  /*05f0*/  IMAD.WIDE R12, R0, 0x4, R6 ;  /* 0x00000004000c7825 */ /* 0x001fe200078e0206 */
[----:B------:R-:W-:-:S02]  /*0600*/  FSETP.GEU.AND P5, PT, R5, RZ, PT ;  /* 0x000000ff0500720b */ /* 0x000fc40003fae000 */
[----:B------:R-:W-:Y:S02]  /*0610*/  FSETP.GEU.AND P4, PT, R8, RZ, PT ;  /* 0x000000ff0800720b */ /* 0x000fe40003f8e000 */
[----:B------:R-:W-:Y:S02]  /*0620*/  FSETP.GEU.AND P3, PT, R10, RZ, PT ;  /* 0x000000ff0a00720b */ /* 0x000fe40003f6e000 */
[----:B------:R-:W-:Y:S02]  /*0630*/  SEL R7, R2, RZ, P6 ;  /* 0x000000ff02077207 */ /* 0x000fe40003000000 */
[----:B------:R-:W-:Y:S02]  /*0640*/  FSETP.GEU.AND P0, PT, R4, RZ, PT ;  /* 0x000000ff0400720b */ /* 0x000fe40003f0e000 */
[----:B------:R-:W-:Y:S02]  /*0650*/  FSETP.GEU.AND P2, PT, R22, RZ, PT ;  /* 0x000000ff1600720b */ /* 0x000fe40003f4e000 */
[----:B------:R-:W-:-:S02]  /*0660*/  FSETP.GEU.AND P1, PT, R9, RZ, PT ;  /* 0x000000ff0900720b */ /* 0x000fc40003f2e000 */
[----:B------:R-:W-:Y:S02]  /*0670*/  FSETP.GEU.AND P6, PT, R3, RZ, PT ;  /* 0x000000ff0300720b */ /* 0x000fe40003fce000 */
[----:B------:R-:W-:Y:S02]  /*0680*/  SEL R6, R5, RZ, P5 ;  /* 0x000000ff05067207 */ /* 0x000fe40002800000 */
[----:B------:R-:W-:Y:S02]  /*0690*/  SEL R5, R8, RZ, P4 ;  /* 0x000000ff08057207 */ /* 0x000fe40002000000 */
[----:B------:R-:W-:Y:S02]  /*06a0*/  SEL R11, R10, RZ, P3 ;  /* 0x000000ff0a0b7207 */ /* 0x000fe40001800000 */
[----:B------:R-:W-:Y:S02]  /*06b0*/  SEL R10, R22, RZ, P2 ;  /* 0x000000ff160a7207 */ /* 0x000fe40001000000 */
[----:B------:R-:W-:-:S02]  /*06c0*/  SEL R9, R9, RZ, P1 ;  /* 0x000000ff09097207 */ /* 0x000fc40000800000 */
[----:B------:R-:W-:Y:S02]  /*06d0*/  SEL R8, R3, RZ, P6 ;  /* 0x000000ff03087207 */ /* 0x000fe40003000000 */
[----:B------:R-:W-:-:S03]  /*06e0*/  SEL R4, R4, RZ, P0 ;  /* 0x000000ff04047207 */ /* 0x000fc60000000000 */
[----:B------:R-:W-:Y:S04]  /*06f0*/  STG.E.128 desc[UR4][R12.64], R8 ;  /* 0x000000080c007986 */ /* 0x000fe8000c101d04 */
[----:B------:R-:W-:Y:S01]  /*0700*/  STG.E.128 desc[UR4][R12.64+0x800], R4 ;  /* 0x000800040c007986 */ /* 0x000fe2000c101d04 */
[----:B------:R-:W-:Y:S05]  /*0710*/  EXIT ;  /* 0x000000000000794d */ /* 0x000fea0003800000 */
.L_x_0:
[----:B------:R-:W-:-:S00]  /*0720*/  BRA `(.L_x_0) ;  /* 0xfffffffc00fc7947 */ /* 0x000fc0000383ffff */
[----:B------:R-:W-:-:S00]  /*0730*/  NOP ;  /* 0x0000000000007918 */ /* 0x000fc00000000000 */
        /* <DEDUP_REMOVED lines=12> */
.L_x_1:


//--------------------- .nv.global.init           --------------------------
	.section	.nv.global.init,"aw",@progbits
.nv.global.init:
	.type		_$_str,@object
	.size		_$_str,(_$_str_$_2 - _$_str)
_$_str:
        /*0000*/ 	.byte	0x5f, 0x5f, 0x43, 0x55, 0x44, 0x41, 0x5f, 0x46, 0x54, 0x5a, 0x00
	.type		_$_str_$_2,@object
	.size		_$_str_$_2,(.L_1 - _$_str_$_2)
_$_str_$_2:
        /*000b*/ 	.byte	0x5f, 0x5f, 0x43, 0x55, 0x44, 0x41, 0x5f, 0x50, 0x52, 0x45, 0x43, 0x5f, 0x53, 0x51, 0x52, 0x54
        /*001b*/ 	.byte	0x00
.L_1:


//--------------------- .nv.constant0.triton_poi_fused__native_batch_norm_legit_no_training_relu_21 --------------------------
	.section	.nv.constant0.triton_poi_fused__native_batch_norm_legit_no_training_relu_21,"a",@progbits
	.sectionflags	@""
	.align	4
.nv.constant0.triton_poi_fused__native_batch_norm_legit_no_training_relu_21:
	.zero		580
